//
// Generated by NVIDIA NVVM Compiler
//
// Compiler Build ID: CL-36424714
// Cuda compilation tools, release 13.0, V13.0.88
// Based on NVVM 20.0.0
//

.version 9.0
.target sm_100
.address_size 64

	// .globl	_Z5l1_bwPjS_PfS0_

.visible .entry _Z5l1_bwPjS_PfS0_(
	.param .u64 .ptr .align 1 _Z5l1_bwPjS_PfS0__param_0,
	.param .u64 .ptr .align 1 _Z5l1_bwPjS_PfS0__param_1,
	.param .u64 .ptr .align 1 _Z5l1_bwPjS_PfS0__param_2,
	.param .u64 .ptr .align 1 _Z5l1_bwPjS_PfS0__param_3
)
{
	.reg .pred 	%p<4>;
	.reg .b32 	%r<17>;
	.reg .b32 	%f<53>;
	.reg .b64 	%rd<20>;

	ld.param.u64 	%rd4, [_Z5l1_bwPjS_PfS0__param_0];
	ld.param.u64 	%rd5, [_Z5l1_bwPjS_PfS0__param_1];
	ld.param.u64 	%rd6, [_Z5l1_bwPjS_PfS0__param_2];
	ld.param.u64 	%rd7, [_Z5l1_bwPjS_PfS0__param_3];
	mov.u32 	%r1, %tid.x;
	shl.b32 	%r2, %r1, 2;
	mov.f32 	%f49, 0f00000000;
	mov.u32 	%r14, %r2;
	mov.f32 	%f50, %f49;
	mov.f32 	%f51, %f49;
	mov.f32 	%f52, %f49;
$L__BB0_1:
	mul.wide.u32 	%rd9, %r14, 4;
	add.s64 	%rd8, %rd7, %rd9;
	// begin inline asm
	{	
.reg .f32 data<4>;
	ld.global.ca.v4.f32 {data0,data1,data2,data3}, [%rd8];
	add.f32 %f50, data0, %f50;
	add.f32 %f50, data1, %f51;
	add.f32 %f50, data2, %f52;
	add.f32 %f50, data3, %f49;
	}
	// end inline asm
	add.s32 	%r4, %r14, 4096;
	setp.lt.u32 	%p1, %r14, 28672;
	mov.u32 	%r14, %r4;
	@%p1 bra 	$L__BB0_1;
	// begin inline asm
	bar.sync 0;
	// end inline asm
	mov.b32 	%r15, 0;
	// begin inline asm
	mov.u32 %r10, %clock;
	// end inline asm
$L__BB0_3:
	add.s32 	%r12, %r2, %r15;
	mul.wide.u32 	%rd10, %r12, 4;
	add.s64 	%rd19, %rd7, %rd10;
	mov.u32 	%r16, %r2;
$L__BB0_4:
	// begin inline asm
	{	
.reg .f32 data<4>;
	ld.global.ca.v4.f32 {data0,data1,data2,data3}, [%rd19];
	add.f32 %f50, data0, %f50;
	add.f32 %f50, data1, %f51;
	add.f32 %f50, data2, %f52;
	add.f32 %f50, data3, %f49;
	}
	// end inline asm
	add.s32 	%r8, %r16, 4096;
	add.s64 	%rd19, %rd19, 16384;
	setp.lt.u32 	%p2, %r16, 12288;
	mov.u32 	%r16, %r8;
	@%p2 bra 	$L__BB0_4;
	add.s32 	%r15, %r15, 1;
	setp.ne.s32 	%p3, %r15, 16384;
	@%p3 bra 	$L__BB0_3;
	cvta.to.global.u64 	%rd12, %rd4;
	cvta.to.global.u64 	%rd13, %rd5;
	cvta.to.global.u64 	%rd14, %rd6;
	// begin inline asm
	bar.sync 0;
	// end inline asm
	// begin inline asm
	mov.u32 %r13, %clock;
	// end inline asm
	mul.wide.u32 	%rd15, %r1, 4;
	add.s64 	%rd16, %rd12, %rd15;
	st.global.u32 	[%rd16], %r10;
	add.s64 	%rd17, %rd13, %rd15;
	st.global.u32 	[%rd17], %r13;
	add.f32 	%f38, %f51, %f50;
	add.f32 	%f39, %f52, %f38;
	add.f32 	%f40, %f49, %f39;
	add.s64 	%rd18, %rd14, %rd15;
	st.global.f32 	[%rd18], %f40;
	ret;

}


// ===== COMPILED SASS (sm_100) =====

	.target	sm_100

	.elftype	@"ET_EXEC"


//--------------------- .note.nv.tkinfo           --------------------------
	.section	.note.nv.tkinfo,"",@"SHT_NOTE"
	.sectionflags	@"SHF_NOTE_NV_TKINFO"
	.tkinfo
        /*0018*/ 	.word	0x00000002
        /*0030*/ 	.string	""
        /*0030*/ 	.string	"ptxas"
        /*0030*/ 	.string	"Cuda compilation tools, release 13.0, V13.0.88"
        /*0030*/ 	.string	"Build cuda_13.0.r13.0/compiler.36424714_0"
        /*0030*/ 	.string	"-arch sm_100 -m 64 "



//--------------------- .note.nv.cuinfo           --------------------------
	.section	.note.nv.cuinfo,"",@"SHT_NOTE"
	.sectionflags	@"SHF_NOTE_NV_CUINFO"
        /*0018*/ 	.short	0x0002
        /*001a*/ 	.short	0x0064
        /*001c*/ 	.short	0x0082
	.zero		2


//--------------------- .nv.info                  --------------------------
	.section	.nv.info,"",@"SHT_CUDA_INFO"
	.align	4


	//----- nvinfo : EIATTR_REGCOUNT
	.align		4
        /*0000*/ 	.byte	0x04, 0x2f
        /*0002*/ 	.short	(.L_1 - .L_0)
	.align		4
.L_0:
        /*0004*/ 	.word	index@(_Z5l1_bwPjS_PfS0_)
        /*0008*/ 	.word	0x0000000e


	//----- nvinfo : EIATTR_FRAME_SIZE
	.align		4
.L_1:
        /*000c*/ 	.byte	0x04, 0x11
        /*000e*/ 	.short	(.L_3 - .L_2)
	.align		4
.L_2:
        /*0010*/ 	.word	index@(_Z5l1_bwPjS_PfS0_)
        /*0014*/ 	.word	0x00000000


	//----- nvinfo : EIATTR_MIN_STACK_SIZE
	.align		4
.L_3:
        /*0018*/ 	.byte	0x04, 0x12
        /*001a*/ 	.short	(.L_5 - .L_4)
	.align		4
.L_4:
        /*001c*/ 	.word	index@(_Z5l1_bwPjS_PfS0_)
        /*0020*/ 	.word	0x00000000
.L_5:


//--------------------- .nv.compat                --------------------------
	.section	.nv.compat,"",@"SHT_CUDA_COMPAT_INFO"
	.align	4
        /*0000*/ 	.byte	0x02, 0x09, 0x00, 0x00, 0x02, 0x02, 0x01, 0x00, 0x02, 0x05, 0x05, 0x00, 0x03, 0x07, 0x01, 0x01
        /*0010*/ 	.byte	0x02, 0x03, 0x00, 0x00, 0x02, 0x06, 0x01, 0x00, 0x04, 0x0b, 0x08, 0x00, 0x09, 0x00, 0x00, 0x00
        /*0020*/ 	.byte	0x00, 0x00, 0x00, 0x00


//--------------------- .nv.info._Z5l1_bwPjS_PfS0_ --------------------------
	.section	.nv.info._Z5l1_bwPjS_PfS0_,"",@"SHT_CUDA_INFO"
	.sectionflags	@""
	.align	4


	//----- nvinfo : EIATTR_CUDA_API_VERSION
	.align		4
        /*0000*/ 	.byte	0x04, 0x37
        /*0002*/ 	.short	(.L_7 - .L_6)
.L_6:
        /*0004*/ 	.word	0x00000082


	//----- nvinfo : EIATTR_KPARAM_INFO
	.align		4
.L_7:
        /*0008*/ 	.byte	0x04, 0x17
        /*000a*/ 	.short	(.L_9 - .L_8)
.L_8:
        /*000c*/ 	.word	0x00000000
        /*0010*/ 	.short	0x0003
        /*0012*/ 	.short	0x0018
        /*0014*/ 	.byte	0x00, 0xf5, 0x21, 0x00


	//----- nvinfo : EIATTR_KPARAM_INFO
	.align		4
.L_9:
        /*0018*/ 	.byte	0x04, 0x17
        /*001a*/ 	.short	(.L_11 - .L_10)
.L_10:
        /*001c*/ 	.word	0x00000000
        /*0020*/ 	.short	0x0002
        /*0022*/ 	.short	0x0010
        /*0024*/ 	.byte	0x00, 0xf5, 0x21, 0x00


	//----- nvinfo : EIATTR_KPARAM_INFO
	.align		4
.L_11:
        /*0028*/ 	.byte	0x04, 0x17
        /*002a*/ 	.short	(.L_13 - .L_12)
.L_12:
        /*002c*/ 	.word	0x00000000
        /*0030*/ 	.short	0x0001
        /*0032*/ 	.short	0x0008
        /*0034*/ 	.byte	0x00, 0xf5, 0x21, 0x00


	//----- nvinfo : EIATTR_KPARAM_INFO
	.align		4
.L_13:
        /*0038*/ 	.byte	0x04, 0x17
        /*003a*/ 	.short	(.L_15 - .L_14)
.L_14:
        /*003c*/ 	.word	0x00000000
        /*0040*/ 	.short	0x0000
        /*0042*/ 	.short	0x0000
        /*0044*/ 	.byte	0x00, 0xf5, 0x21, 0x00


	//----- nvinfo : EIATTR_SPARSE_MMA_MASK
	.align		4
.L_15:
        /*0048*/ 	.byte	0x03, 0x50
        /*004a*/ 	.short	0x0000


	//----- nvinfo : EIATTR_MAXREG_COUNT
	.align		4
        /*004c*/ 	.byte	0x03, 0x1b
        /*004e*/ 	.short	0x00ff


	//----- nvinfo : EIATTR_NUM_BARRIERS
	.align		4
        /*0050*/ 	.byte	0x02, 0x4c
        /*0052*/ 	.byte	0x01
	.zero		1


	//----- nvinfo : EIATTR_MERCURY_ISA_VERSION
	.align		4
        /*0054*/ 	.byte	0x03, 0x5f
        /*0056*/ 	.short	0x0101


	//----- nvinfo : EIATTR_VRC_CTA_INIT_COUNT
	.align		4
        /*0058*/ 	.byte	0x02, 0x4a
	.zero		1
	.zero		1


	//----- nvinfo : EIATTR_EXIT_INSTR_OFFSETS
	.align		4
        /*005c*/ 	.byte	0x04, 0x1c
        /*005e*/ 	.short	(.L_17 - .L_16)


	//   ....[0]....
.L_16:
        /*0060*/ 	.word	0x00000270


	//----- nvinfo : EIATTR_CRS_STACK_SIZE
	.align		4
.L_17:
        /*0064*/ 	.byte	0x04, 0x1e
        /*0066*/ 	.short	(.L_19 - .L_18)
.L_18:
        /*0068*/ 	.word	0x00000000


	//----- nvinfo : EIATTR_CBANK_PARAM_SIZE
	.align		4
.L_19:
        /*006c*/ 	.byte	0x03, 0x19
        /*006e*/ 	.short	0x0020


	//----- nvinfo : EIATTR_PARAM_CBANK
	.align		4
        /*0070*/ 	.byte	0x04, 0x0a
        /*0072*/ 	.short	(.L_21 - .L_20)
	.align		4
.L_20:
        /*0074*/ 	.word	index@(.nv.constant0._Z5l1_bwPjS_PfS0_)
        /*0078*/ 	.short	0x0380
        /*007a*/ 	.short	0x0020


	//----- nvinfo : EIATTR_SW_WAR
	.align		4
.L_21:
        /*007c*/ 	.byte	0x04, 0x36
        /*007e*/ 	.short	(.L_23 - .L_22)
.L_22:
        /*0080*/ 	.word	0x00000008
.L_23:


//--------------------- .nv.callgraph             --------------------------
	.section	.nv.callgraph,"",@"SHT_CUDA_CALLGRAPH"
	.align	4
	.sectionentsize	8
	.align		4
        /*0000*/ 	.word	0x00000000
	.align		4
        /*0004*/ 	.word	0xffffffff
	.align		4
        /*0008*/ 	.word	0x00000000
	.align		4
        /*000c*/ 	.word	0xfffffffe
	.align		4
        /*0010*/ 	.word	0x00000000
	.align		4
        /*0014*/ 	.word	0xfffffffd
	.align		4
        /*0018*/ 	.word	0x00000000
	.align		4
        /*001c*/ 	.word	0xfffffffc


//--------------------- .text._Z5l1_bwPjS_PfS0_   --------------------------
	.section	.text._Z5l1_bwPjS_PfS0_,"ax",@progbits
	.align	128
        .global         _Z5l1_bwPjS_PfS0_
        .type           _Z5l1_bwPjS_PfS0_,@function
        .size           _Z5l1_bwPjS_PfS0_,(.L_x_4 - _Z5l1_bwPjS_PfS0_)
        .other          _Z5l1_bwPjS_PfS0_,@"STO_CUDA_ENTRY STV_DEFAULT"
_Z5l1_bwPjS_PfS0_:
.text._Z5l1_bwPjS_PfS0_:
[----:B------:R-:W-:Y:S01]  /*0000*/  LDC R1, c[0x0][0x37c] ;  /* 0x0000df00ff017b82 */ /* 0x000fe20000000800 */
[----:B------:R-:W0:Y:S01]  /*0010*/  S2R R9, SR_TID.X ;  /* 0x0000000000097919 */ /* 0x000e220000002100 */
[----:B------:R-:W1:Y:S06]  /*0020*/  LDCU.64 UR6, c[0x0][0x358] ;  /* 0x00006b00ff0677ac */ /* 0x000e6c0008000a00 */
[----:B------:R-:W-:Y:S06]  /*0030*/  BAR.SYNC.DEFER_BLOCKING 0x0 ;  /* 0x0000000000007b1d */ /* 0x000fec0000010000 */
[----:B------:R-:W-:Y:S01]  /*0040*/  UMOV UR4, URZ ;  /* 0x000000ff00047c82 */ /* 0x000fe20008000000 */
[----:B0-----:R-:W-:-:S02]  /*0050*/  SHF.L.U32 R4, R9, 0x2, RZ ;  /* 0x0000000209047819 */ /* 0x001fc400000006ff */
[----:B-1----:R-:W-:-:S07]  /*0060*/  CS2R.32 R0, SR_CLOCKLO ;  /* 0x0000000000007805 */ /* 0x002fce0000005000 */
.L_x_2:
[----:B------:R-:W0:Y:S01]  /*0070*/  LDC.64 R2, c[0x0][0x398] ;  /* 0x0000e600ff027b82 */ /* 0x000e220000000a00 */
[----:B------:R-:W-:Y:S01]  /*0080*/  IADD3 R5, PT, PT, R4, UR4, RZ ;  /* 0x0000000404057c10 */ /* 0x000fe2000fffe0ff */
[----:B------:R-:W-:Y:S01]  /*0090*/  BSSY.RECONVERGENT B0, `(.L_x_0) ;  /* 0x000000e000007945 */ /* 0x000fe20003800200 */
[----:B------:R-:W-:-:S04]  /*00a0*/  UIADD3 UR4, UPT, UPT, UR4, 0x1, URZ ;  /* 0x0000000104047890 */ /* 0x000fc8000fffe0ff */
[----:B------:R-:W-:Y:S01]  /*00b0*/  UISETP.NE.AND UP0, UPT, UR4, 0x4000, UPT ;  /* 0x000040000400788c */ /* 0x000fe2000bf05270 */
[----:B0-----:R-:W-:Y:S01]  /*00c0*/  IMAD.WIDE.U32 R2, R5, 0x4, R2 ;  /* 0x0000000405027825 */ /* 0x001fe200078e0002 */
[----:B------:R-:W-:Y:S02]  /*00d0*/  MOV R5, R4 ;  /* 0x0000000400057202 */ /* 0x000fe40000000f00 */
[----:B------:R-:W-:-:S07]  /*00e0*/  MOV R6, R2 ;  /* 0x0000000200067202 */ /* 0x000fce0000000f00 */
.L_x_1:
[----:B------:R-:W-:-:S06]  /*00f0*/  MOV R2, R6 ;  /* 0x0000000600027202 */ /* 0x000fcc0000000f00 */
[----:B------:R0:W2:Y:S01]  /*0100*/  LDG.E.STRONG.SM R2, desc[UR6][R2.64+0xc] ;  /* 0x00000c0602027981 */ /* 0x0000a2000c1eb900 */
[C---:B------:R-:W-:Y:S02]  /*0110*/  ISETP.GE.U32.AND P0, PT, R5.reuse, 0x3000, PT ;  /* 0x000030000500780c */ /* 0x040fe40003f06070 */
[----:B------:R-:W-:Y:S02]  /*0120*/  IADD3 R6, P1, PT, R6, 0x4000, RZ ;  /* 0x0000400006067810 */ /* 0x000fe40007f3e0ff */
[----:B------:R-:W-:Y:S02]  /*0130*/  IADD3 R5, PT, PT, R5, 0x1000, RZ ;  /* 0x0000100005057810 */ /* 0x000fe40007ffe0ff */
[----:B0-----:R-:W-:Y:S01]  /*0140*/  IADD3.X R3, PT, PT, RZ, R3, RZ, P1, !PT ;  /* 0x00000003ff037210 */ /* 0x001fe20000ffe4ff */
[----:B--2---:R-:W-:-:S06]  /*0150*/  FADD R8, RZ, R2 ;  /* 0x00000002ff087221 */ /* 0x004fcc0000000000 */
[----:B------:R-:W-:Y:S05]  /*0160*/  @!P0 BRA `(.L_x_1) ;  /* 0xfffffffc00e08947 */ /* 0x000fea000383ffff */
[----:B------:R-:W-:Y:S05]  /*0170*/  BSYNC.RECONVERGENT B0 ;  /* 0x0000000000007941 */ /* 0x000fea0003800200 */
.L_x_0:
[----:B------:R-:W-:Y:S05]  /*0180*/  BRA.U UP0, `(.L_x_2) ;  /* 0xfffffffd00b87547 */ /* 0x000fea000b83ffff */
[----:B------:R-:W-:Y:S01]  /*0190*/  BAR.SYNC.DEFER_BLOCKING 0x0 ;  /* 0x0000000000007b1d */ /* 0x000fe20000010000 */
[----:B------:R-:W-:-:S07]  /*01a0*/  CS2R.32 R11, SR_CLOCKLO ;  /* 0x00000000000b7805 */ /* 0x000fce0000005000 */
[----:B------:R-:W0:Y:S01]  /*01b0*/  LDC.64 R2, c[0x0][0x380] ;  /* 0x0000e000ff027b82 */ /* 0x000e220000000a00 */
[----:B------:R-:W-:-:S04]  /*01c0*/  FADD R8, RZ, R8 ;  /* 0x00000008ff087221 */ /* 0x000fc80000000000 */
[----:B------:R-:W-:-:S03]  /*01d0*/  FADD R8, RZ, R8 ;  /* 0x00000008ff087221 */ /* 0x000fc60000000000 */
[----:B------:R-:W1:Y:S08]  /*01e0*/  LDC.64 R4, c[0x0][0x388] ;  /* 0x0000e200ff047b82 */ /* 0x000e700000000a00 */
[----:B------:R-:W2:Y:S01]  /*01f0*/  LDC.64 R6, c[0x0][0x390] ;  /* 0x0000e400ff067b82 */ /* 0x000ea20000000a00 */
[----:B0-----:R-:W-:-:S05]  /*0200*/  IMAD.WIDE.U32 R2, R9, 0x4, R2 ;  /* 0x0000000409027825 */ /* 0x001fca00078e0002 */
[----:B------:R-:W-:Y:S01]  /*0210*/  STG.E desc[UR6][R2.64], R0 ;  /* 0x0000000002007986 */ /* 0x000fe2000c101906 */
[----:B-1----:R-:W-:-:S05]  /*0220*/  IMAD.WIDE.U32 R4, R9, 0x4, R4 ;  /* 0x0000000409047825 */ /* 0x002fca00078e0004 */
[----:B------:R-:W-:Y:S01]  /*0230*/  STG.E desc[UR6][R4.64], R11 ;  /* 0x0000000b04007986 */ /* 0x000fe2000c101906 */
[----:B--2---:R-:W-:-:S04]  /*0240*/  IMAD.WIDE.U32 R6, R9, 0x4, R6 ;  /* 0x0000000409067825 */ /* 0x004fc800078e0006 */
[----:B------:R-:W-:-:S05]  /*0250*/  FADD R9, RZ, R8 ;  /* 0x00000008ff097221 */ /* 0x000fca0000000000 */
[----:B------:R-:W-:Y:S01]  /*0260*/  STG.E desc[UR6][R6.64], R9 ;  /* 0x0000000906007986 */ /* 0x000fe2000c101906 */
[----:B------:R-:W-:Y:S05]  /*0270*/  EXIT ;  /* 0x000000000000794d */ /* 0x000fea0003800000 */
.L_x_3:
[----:B------:R-:W-:-:S00]  /*0280*/  BRA `(.L_x_3) ;  /* 0xfffffffc00fc7947 */ /* 0x000fc0000383ffff */
[----:B------:R-:W-:-:S00]  /*0290*/  NOP ;  /* 0x0000000000007918 */ /* 0x000fc00000000000 */
        /* <DEDUP_REMOVED lines=14> */
.L_x_4:


//--------------------- .nv.shared.reserved.0     --------------------------
	.section	.nv.shared.reserved.0,"aw",@nobits
	.weak		__nv_reservedSMEM_offset_0_alias
	.size		__nv_reservedSMEM_offset_0_alias, 0, 64
	.other		__nv_reservedSMEM_offset_0_alias,@"STO_CUDA_RESERVED_SHARED STV_DEFAULT"
__nv_reservedSMEM_offset_0_alias:
	.zero		0
	.zero		64


//--------------------- .nv.constant0._Z5l1_bwPjS_PfS0_ --------------------------
	.section	.nv.constant0._Z5l1_bwPjS_PfS0_,"a",@progbits
	.sectionflags	@""
	.align	4
.nv.constant0._Z5l1_bwPjS_PfS0_:
	.zero		928


//--------------------- SYMBOLS --------------------------

	.type		.nv.reservedSmem.offset0,@object
	.size		.nv.reservedSmem.offset0,0x4
